//
// Generated by NVIDIA NVVM Compiler
//
// Compiler Build ID: CL-36424714
// Cuda compilation tools, release 13.0, V13.0.88
// Based on NVVM 20.0.0
//

.version 9.0
.target sm_100
.address_size 64

	// .globl	_Z21CoarsenedSumReductionPfS_j
// _ZZ21CoarsenedSumReductionPfS_jE12input_shared has been demoted

.visible .entry _Z21CoarsenedSumReductionPfS_j(
	.param .u64 .ptr .align 1 _Z21CoarsenedSumReductionPfS_j_param_0,
	.param .u64 .ptr .align 1 _Z21CoarsenedSumReductionPfS_j_param_1,
	.param .u32 _Z21CoarsenedSumReductionPfS_j_param_2
)
{
	.reg .pred 	%p<9>;
	.reg .b32 	%r<19>;
	.reg .b32 	%f<19>;
	.reg .b64 	%rd<13>;
	// demoted variable
	.shared .align 4 .b8 _ZZ21CoarsenedSumReductionPfS_jE12input_shared[4096];
	ld.param.u64 	%rd3, [_Z21CoarsenedSumReductionPfS_j_param_0];
	ld.param.u64 	%rd2, [_Z21CoarsenedSumReductionPfS_j_param_1];
	ld.param.u32 	%r10, [_Z21CoarsenedSumReductionPfS_j_param_2];
	cvta.to.global.u64 	%rd1, %rd3;
	mov.u32 	%r18, %ntid.x;
	mov.u32 	%r11, %ctaid.x;
	mul.lo.s32 	%r12, %r18, %r11;
	shl.b32 	%r13, %r12, 2;
	mov.u32 	%r2, %tid.x;
	add.s32 	%r3, %r13, %r2;
	setp.ge.u32 	%p1, %r3, %r10;
	@%p1 bra 	$L__BB0_13;
	mul.wide.u32 	%rd4, %r3, 4;
	add.s64 	%rd5, %rd1, %rd4;
	ld.global.f32 	%f17, [%rd5];
	add.s32 	%r4, %r3, 1024;
	setp.ge.u32 	%p2, %r4, %r10;
	@%p2 bra 	$L__BB0_3;
	mul.wide.u32 	%rd6, %r4, 4;
	add.s64 	%rd7, %rd1, %rd6;
	ld.global.f32 	%f8, [%rd7];
	add.f32 	%f17, %f17, %f8;
$L__BB0_3:
	add.s32 	%r5, %r3, 2048;
	setp.ge.u32 	%p3, %r5, %r10;
	@%p3 bra 	$L__BB0_5;
	mul.wide.u32 	%rd8, %r5, 4;
	add.s64 	%rd9, %rd1, %rd8;
	ld.global.f32 	%f9, [%rd9];
	add.f32 	%f17, %f17, %f9;
$L__BB0_5:
	add.s32 	%r6, %r3, 3072;
	setp.ge.u32 	%p4, %r6, %r10;
	@%p4 bra 	$L__BB0_7;
	mul.wide.u32 	%rd10, %r6, 4;
	add.s64 	%rd11, %rd1, %rd10;
	ld.global.f32 	%f10, [%rd11];
	add.f32 	%f17, %f17, %f10;
$L__BB0_7:
	shl.b32 	%r14, %r2, 2;
	mov.u32 	%r15, _ZZ21CoarsenedSumReductionPfS_jE12input_shared;
	add.s32 	%r7, %r15, %r14;
	st.shared.f32 	[%r7], %f17;
	setp.lt.u32 	%p5, %r18, 2;
	@%p5 bra 	$L__BB0_11;
$L__BB0_8:
	shr.u32 	%r9, %r18, 1;
	bar.sync 	0;
	setp.ge.u32 	%p6, %r2, %r9;
	@%p6 bra 	$L__BB0_10;
	shl.b32 	%r16, %r9, 2;
	add.s32 	%r17, %r7, %r16;
	ld.shared.f32 	%f11, [%r17];
	ld.shared.f32 	%f12, [%r7];
	add.f32 	%f13, %f11, %f12;
	st.shared.f32 	[%r7], %f13;
$L__BB0_10:
	setp.gt.u32 	%p7, %r18, 3;
	mov.u32 	%r18, %r9;
	@%p7 bra 	$L__BB0_8;
$L__BB0_11:
	setp.ne.s32 	%p8, %r2, 0;
	@%p8 bra 	$L__BB0_13;
	ld.shared.f32 	%f14, [_ZZ21CoarsenedSumReductionPfS_jE12input_shared];
	cvta.to.global.u64 	%rd12, %rd2;
	atom.global.add.f32 	%f15, [%rd12], %f14;
$L__BB0_13:
	ret;

}


// ===== COMPILED SASS (sm_100) =====

	.target	sm_100

	.elftype	@"ET_EXEC"


//--------------------- .note.nv.tkinfo           --------------------------
	.section	.note.nv.tkinfo,"",@"SHT_NOTE"
	.sectionflags	@"SHF_NOTE_NV_TKINFO"
	.tkinfo
        /*0018*/ 	.word	0x00000002
        /*0030*/ 	.string	""
        /*0030*/ 	.string	"ptxas"
        /*0030*/ 	.string	"Cuda compilation tools, release 13.0, V13.0.88"
        /*0030*/ 	.string	"Build cuda_13.0.r13.0/compiler.36424714_0"
        /*0030*/ 	.string	"-arch sm_100 -m 64 "



//--------------------- .note.nv.cuinfo           --------------------------
	.section	.note.nv.cuinfo,"",@"SHT_NOTE"
	.sectionflags	@"SHF_NOTE_NV_CUINFO"
        /*0018*/ 	.short	0x0002
        /*001a*/ 	.short	0x0064
        /*001c*/ 	.short	0x0082
	.zero		2


//--------------------- .nv.info                  --------------------------
	.section	.nv.info,"",@"SHT_CUDA_INFO"
	.align	4


	//----- nvinfo : EIATTR_REGCOUNT
	.align		4
        /*0000*/ 	.byte	0x04, 0x2f
        /*0002*/ 	.short	(.L_1 - .L_0)
	.align		4
.L_0:
        /*0004*/ 	.word	index@(_Z21CoarsenedSumReductionPfS_j)
        /*0008*/ 	.word	0x00000010


	//----- nvinfo : EIATTR_FRAME_SIZE
	.align		4
.L_1:
        /*000c*/ 	.byte	0x04, 0x11
        /*000e*/ 	.short	(.L_3 - .L_2)
	.align		4
.L_2:
        /*0010*/ 	.word	index@(_Z21CoarsenedSumReductionPfS_j)
        /*0014*/ 	.word	0x00000000


	//----- nvinfo : EIATTR_MIN_STACK_SIZE
	.align		4
.L_3:
        /*0018*/ 	.byte	0x04, 0x12
        /*001a*/ 	.short	(.L_5 - .L_4)
	.align		4
.L_4:
        /*001c*/ 	.word	index@(_Z21CoarsenedSumReductionPfS_j)
        /*0020*/ 	.word	0x00000000
.L_5:


//--------------------- .nv.compat                --------------------------
	.section	.nv.compat,"",@"SHT_CUDA_COMPAT_INFO"
	.align	4
        /*0000*/ 	.byte	0x02, 0x09, 0x00, 0x00, 0x02, 0x02, 0x01, 0x00, 0x02, 0x05, 0x05, 0x00, 0x03, 0x07, 0x01, 0x01
        /*0010*/ 	.byte	0x02, 0x03, 0x00, 0x00, 0x02, 0x06, 0x01, 0x00, 0x04, 0x0b, 0x08, 0x00, 0x09, 0x00, 0x00, 0x00
        /*0020*/ 	.byte	0x00, 0x00, 0x00, 0x00


//--------------------- .nv.info._Z21CoarsenedSumReductionPfS_j --------------------------
	.section	.nv.info._Z21CoarsenedSumReductionPfS_j,"",@"SHT_CUDA_INFO"
	.sectionflags	@""
	.align	4


	//----- nvinfo : EIATTR_CUDA_API_VERSION
	.align		4
        /*0000*/ 	.byte	0x04, 0x37
        /*0002*/ 	.short	(.L_7 - .L_6)
.L_6:
        /*0004*/ 	.word	0x00000082


	//----- nvinfo : EIATTR_KPARAM_INFO
	.align		4
.L_7:
        /*0008*/ 	.byte	0x04, 0x17
        /*000a*/ 	.short	(.L_9 - .L_8)
.L_8:
        /*000c*/ 	.word	0x00000000
        /*0010*/ 	.short	0x0002
        /*0012*/ 	.short	0x0010
        /*0014*/ 	.byte	0x00, 0xf0, 0x11, 0x00


	//----- nvinfo : EIATTR_KPARAM_INFO
	.align		4
.L_9:
        /*0018*/ 	.byte	0x04, 0x17
        /*001a*/ 	.short	(.L_11 - .L_10)
.L_10:
        /*001c*/ 	.word	0x00000000
        /*0020*/ 	.short	0x0001
        /*0022*/ 	.short	0x0008
        /*0024*/ 	.byte	0x00, 0xf5, 0x21, 0x00


	//----- nvinfo : EIATTR_KPARAM_INFO
	.align		4
.L_11:
        /*0028*/ 	.byte	0x04, 0x17
        /*002a*/ 	.short	(.L_13 - .L_12)
.L_12:
        /*002c*/ 	.word	0x00000000
        /*0030*/ 	.short	0x0000
        /*0032*/ 	.short	0x0000
        /*0034*/ 	.byte	0x00, 0xf5, 0x21, 0x00


	//----- nvinfo : EIATTR_SPARSE_MMA_MASK
	.align		4
.L_13:
        /*0038*/ 	.byte	0x03, 0x50
        /*003a*/ 	.short	0x0000


	//----- nvinfo : EIATTR_MAXREG_COUNT
	.align		4
        /*003c*/ 	.byte	0x03, 0x1b
        /*003e*/ 	.short	0x00ff


	//----- nvinfo : EIATTR_NUM_BARRIERS
	.align		4
        /*0040*/ 	.byte	0x02, 0x4c
        /*0042*/ 	.byte	0x01
	.zero		1


	//----- nvinfo : EIATTR_MERCURY_ISA_VERSION
	.align		4
        /*0044*/ 	.byte	0x03, 0x5f
        /*0046*/ 	.short	0x0101


	//----- nvinfo : EIATTR_VRC_CTA_INIT_COUNT
	.align		4
        /*0048*/ 	.byte	0x02, 0x4a
	.zero		1
	.zero		1


	//----- nvinfo : EIATTR_EXIT_INSTR_OFFSETS
	.align		4
        /*004c*/ 	.byte	0x04, 0x1c
        /*004e*/ 	.short	(.L_15 - .L_14)


	//   ....[0]....
.L_14:
        /*0050*/ 	.word	0x00000090


	//   ....[1]....
        /*0054*/ 	.word	0x00000300


	//   ....[2]....
        /*0058*/ 	.word	0x00000370


	//----- nvinfo : EIATTR_CBANK_PARAM_SIZE
	.align		4
.L_15:
        /*005c*/ 	.byte	0x03, 0x19
        /*005e*/ 	.short	0x0014


	//----- nvinfo : EIATTR_PARAM_CBANK
	.align		4
        /*0060*/ 	.byte	0x04, 0x0a
        /*0062*/ 	.short	(.L_17 - .L_16)
	.align		4
.L_16:
        /*0064*/ 	.word	index@(.nv.constant0._Z21CoarsenedSumReductionPfS_j)
        /*0068*/ 	.short	0x0380
        /*006a*/ 	.short	0x0014


	//----- nvinfo : EIATTR_SW_WAR
	.align		4
.L_17:
        /*006c*/ 	.byte	0x04, 0x36
        /*006e*/ 	.short	(.L_19 - .L_18)
.L_18:
        /*0070*/ 	.word	0x00000008
.L_19:


//--------------------- .nv.callgraph             --------------------------
	.section	.nv.callgraph,"",@"SHT_CUDA_CALLGRAPH"
	.align	4
	.sectionentsize	8
	.align		4
        /*0000*/ 	.word	0x00000000
	.align		4
        /*0004*/ 	.word	0xffffffff
	.align		4
        /*0008*/ 	.word	0x00000000
	.align		4
        /*000c*/ 	.word	0xfffffffe
	.align		4
        /*0010*/ 	.word	0x00000000
	.align		4
        /*0014*/ 	.word	0xfffffffd
	.align		4
        /*0018*/ 	.word	0x00000000
	.align		4
        /*001c*/ 	.word	0xfffffffc


//--------------------- .text._Z21CoarsenedSumReductionPfS_j --------------------------
	.section	.text._Z21CoarsenedSumReductionPfS_j,"ax",@progbits
	.align	128
        .global         _Z21CoarsenedSumReductionPfS_j
        .type           _Z21CoarsenedSumReductionPfS_j,@function
        .size           _Z21CoarsenedSumReductionPfS_j,(.L_x_3 - _Z21CoarsenedSumReductionPfS_j)
        .other          _Z21CoarsenedSumReductionPfS_j,@"STO_CUDA_ENTRY STV_DEFAULT"
_Z21CoarsenedSumReductionPfS_j:
.text._Z21CoarsenedSumReductionPfS_j:
[----:B------:R-:W-:Y:S01]  /*0000*/  LDC R1, c[0x0][0x37c] ;  /* 0x0000df00ff017b82 */ /* 0x000fe20000000800 */
[----:B------:R-:W0:Y:S01]  /*0010*/  S2R R0, SR_CTAID.X ;  /* 0x0000000000007919 */ /* 0x000e220000002500 */
[----:B------:R-:W0:Y:S01]  /*0020*/  LDCU UR4, c[0x0][0x360] ;  /* 0x00006c00ff0477ac */ /* 0x000e220008000800 */
[----:B------:R-:W1:Y:S01]  /*0030*/  S2R R13, SR_TID.X ;  /* 0x00000000000d7919 */ /* 0x000e620000002100 */
[----:B------:R-:W2:Y:S01]  /*0040*/  LDCU UR5, c[0x0][0x390] ;  /* 0x00007200ff0577ac */ /* 0x000ea20008000800 */
[----:B0-----:R-:W-:-:S04]  /*0050*/  IMAD R0, R0, UR4, RZ ;  /* 0x0000000400007c24 */ /* 0x001fc8000f8e02ff */
[----:B-1----:R-:W-:Y:S01]  /*0060*/  IMAD R3, R0, 0x4, R13 ;  /* 0x0000000400037824 */ /* 0x002fe200078e020d */
[----:B------:R-:W-:-:S04]  /*0070*/  MOV R0, UR4 ;  /* 0x0000000400007c02 */ /* 0x000fc80008000f00 */
[----:B--2---:R-:W-:-:S13]  /*0080*/  ISETP.GE.U32.AND P0, PT, R3, UR5, PT ;  /* 0x0000000503007c0c */ /* 0x004fda000bf06070 */
[----:B------:R-:W-:Y:S05]  /*0090*/  @P0 EXIT ;  /* 0x000000000000094d */ /* 0x000fea0003800000 */
[----:B------:R-:W0:Y:S01]  /*00a0*/  LDC.64 R8, c[0x0][0x380] ;  /* 0x0000e000ff087b82 */ /* 0x000e220000000a00 */
[C---:B------:R-:W-:Y:S01]  /*00b0*/  VIADD R5, R3.reuse, 0x400 ;  /* 0x0000040003057836 */ /* 0x040fe20000000000 */
[C---:B------:R-:W-:Y:S01]  /*00c0*/  IADD3 R7, PT, PT, R3.reuse, 0x800, RZ ;  /* 0x0000080003077810 */ /* 0x040fe20007ffe0ff */
[----:B------:R-:W1:Y:S01]  /*00d0*/  LDCU.64 UR6, c[0x0][0x358] ;  /* 0x00006b00ff0677ac */ /* 0x000e620008000a00 */
[----:B------:R-:W-:Y:S02]  /*00e0*/  VIADD R11, R3, 0xc00 ;  /* 0x00000c00030b7836 */ /* 0x000fe40000000000 */
[----:B------:R-:W-:Y:S02]  /*00f0*/  ISETP.GE.U32.AND P1, PT, R5, UR5, PT ;  /* 0x0000000505007c0c */ /* 0x000fe4000bf26070 */
[----:B------:R-:W-:Y:S02]  /*0100*/  ISETP.GE.U32.AND P2, PT, R7, UR5, PT ;  /* 0x0000000507007c0c */ /* 0x000fe4000bf46070 */
[----:B------:R-:W-:-:S09]  /*0110*/  ISETP.GE.U32.AND P0, PT, R11, UR5, PT ;  /* 0x000000050b007c0c */ /* 0x000fd2000bf06070 */
[----:B0-----:R-:W-:-:S04]  /*0120*/  @!P1 IMAD.WIDE.U32 R4, R5, 0x4, R8 ;  /* 0x0000000405049825 */ /* 0x001fc800078e0008 */
[--C-:B------:R-:W-:Y:S02]  /*0130*/  IMAD.WIDE.U32 R2, R3, 0x4, R8.reuse ;  /* 0x0000000403027825 */ /* 0x100fe400078e0008 */
[----:B-1----:R-:W2:Y:S02]  /*0140*/  @!P1 LDG.E R5, desc[UR6][R4.64] ;  /* 0x0000000604059981 */ /* 0x002ea4000c1e1900 */
[--C-:B------:R-:W-:Y:S02]  /*0150*/  @!P2 IMAD.WIDE.U32 R6, R7, 0x4, R8.reuse ;  /* 0x000000040706a825 */ /* 0x100fe400078e0008 */
[----:B------:R0:W2:Y:S02]  /*0160*/  LDG.E R10, desc[UR6][R2.64] ;  /* 0x00000006020a7981 */ /* 0x0000a4000c1e1900 */
[----:B------:R-:W-:Y:S02]  /*0170*/  @!P0 IMAD.WIDE.U32 R8, R11, 0x4, R8 ;  /* 0x000000040b088825 */ /* 0x000fe400078e0008 */
[----:B------:R-:W3:Y:S04]  /*0180*/  @!P2 LDG.E R7, desc[UR6][R6.64] ;  /* 0x000000060607a981 */ /* 0x000ee8000c1e1900 */
[----:B------:R-:W4:Y:S01]  /*0190*/  @!P0 LDG.E R9, desc[UR6][R8.64] ;  /* 0x0000000608098981 */ /* 0x000f22000c1e1900 */
[----:B------:R-:W1:Y:S01]  /*01a0*/  S2UR UR5, SR_CgaCtaId ;  /* 0x00000000000579c3 */ /* 0x000e620000008800 */
[----:B------:R-:W-:-:S02]  /*01b0*/  UMOV UR4, 0x400 ;  /* 0x0000040000047882 */ /* 0x000fc40000000000 */
[----:B-1----:R-:W-:-:S06]  /*01c0*/  ULEA UR4, UR5, UR4, 0x18 ;  /* 0x0000000405047291 */ /* 0x002fcc000f8ec0ff */
[----:B0-----:R-:W-:Y:S01]  /*01d0*/  LEA R3, R13, UR4, 0x2 ;  /* 0x000000040d037c11 */ /* 0x001fe2000f8e10ff */
[----:B--2---:R-:W-:-:S04]  /*01e0*/  @!P1 FADD R10, R10, R5 ;  /* 0x000000050a0a9221 */ /* 0x004fc80000000000 */
[----:B---3--:R-:W-:-:S04]  /*01f0*/  @!P2 FADD R10, R10, R7 ;  /* 0x000000070a0aa221 */ /* 0x008fc80000000000 */
[----:B----4-:R-:W-:-:S05]  /*0200*/  @!P0 FADD R10, R10, R9 ;  /* 0x000000090a0a8221 */ /* 0x010fca0000000000 */
[----:B------:R0:W-:Y:S01]  /*0210*/  STS [R3], R10 ;  /* 0x0000000a03007388 */ /* 0x0001e20000000800 */
[----:B------:R-:W-:Y:S02]  /*0220*/  ISETP.GE.U32.AND P2, PT, R0, 0x2, PT ;  /* 0x000000020000780c */ /* 0x000fe40003f46070 */
[----:B------:R-:W-:-:S11]  /*0230*/  ISETP.NE.AND P1, PT, R13, RZ, PT ;  /* 0x000000ff0d00720c */ /* 0x000fd60003f25270 */
[----:B0-----:R-:W-:Y:S05]  /*0240*/  @!P2 BRA `(.L_x_0) ;  /* 0x00000000002ca947 */ /* 0x001fea0003800000 */
.L_x_1:
[----:B------:R-:W-:Y:S01]  /*0250*/  BAR.SYNC.DEFER_BLOCKING 0x0 ;  /* 0x0000000000007b1d */ /* 0x000fe20000010000 */
[----:B------:R-:W-:-:S04]  /*0260*/  SHF.R.U32.HI R6, RZ, 0x1, R0 ;  /* 0x00000001ff067819 */ /* 0x000fc80000011600 */
[----:B------:R-:W-:-:S13]  /*0270*/  ISETP.GE.U32.AND P0, PT, R13, R6, PT ;  /* 0x000000060d00720c */ /* 0x000fda0003f06070 */
[----:B------:R-:W-:Y:S01]  /*0280*/  @!P0 LEA R2, R6, R3, 0x2 ;  /* 0x0000000306028211 */ /* 0x000fe200078e10ff */
[----:B------:R-:W-:Y:S05]  /*0290*/  @!P0 LDS R5, [R3] ;  /* 0x0000000003058984 */ /* 0x000fea0000000800 */
[----:B------:R-:W0:Y:S02]  /*02a0*/  @!P0 LDS R2, [R2] ;  /* 0x0000000002028984 */ /* 0x000e240000000800 */
[----:B0-----:R-:W-:-:S05]  /*02b0*/  @!P0 FADD R4, R2, R5 ;  /* 0x0000000502048221 */ /* 0x001fca0000000000 */
[----:B------:R0:W-:Y:S01]  /*02c0*/  @!P0 STS [R3], R4 ;  /* 0x0000000403008388 */ /* 0x0001e20000000800 */
[----:B------:R-:W-:Y:S01]  /*02d0*/  ISETP.GT.U32.AND P0, PT, R0, 0x3, PT ;  /* 0x000000030000780c */ /* 0x000fe20003f04070 */
[----:B------:R-:W-:-:S12]  /*02e0*/  IMAD.MOV.U32 R0, RZ, RZ, R6 ;  /* 0x000000ffff007224 */ /* 0x000fd800078e0006 */
[----:B0-----:R-:W-:Y:S05]  /*02f0*/  @P0 BRA `(.L_x_1) ;  /* 0xfffffffc00d40947 */ /* 0x001fea000383ffff */
.L_x_0:
[----:B------:R-:W-:Y:S05]  /*0300*/  @P1 EXIT ;  /* 0x000000000000194d */ /* 0x000fea0003800000 */
[----:B------:R-:W0:Y:S01]  /*0310*/  S2UR UR5, SR_CgaCtaId ;  /* 0x00000000000579c3 */ /* 0x000e220000008800 */
[----:B------:R-:W-:-:S07]  /*0320*/  UMOV UR4, 0x400 ;  /* 0x0000040000047882 */ /* 0x000fce0000000000 */
[----:B------:R-:W1:Y:S01]  /*0330*/  LDC.64 R2, c[0x0][0x388] ;  /* 0x0000e200ff027b82 */ /* 0x000e620000000a00 */
[----:B0-----:R-:W-:-:S09]  /*0340*/  ULEA UR4, UR5, UR4, 0x18 ;  /* 0x0000000405047291 */ /* 0x001fd2000f8ec0ff */
[----:B------:R-:W1:Y:S04]  /*0350*/  LDS R5, [UR4] ;  /* 0x00000004ff057984 */ /* 0x000e680008000800 */
[----:B-1----:R-:W-:Y:S01]  /*0360*/  REDG.E.ADD.F32.FTZ.RN.STRONG.GPU desc[UR6][R2.64], R5 ;  /* 0x00000005020079a6 */ /* 0x002fe2000c12f306 */
[----:B------:R-:W-:Y:S05]  /*0370*/  EXIT ;  /* 0x000000000000794d */ /* 0x000fea0003800000 */
.L_x_2:
[----:B------:R-:W-:-:S00]  /*0380*/  BRA `(.L_x_2) ;  /* 0xfffffffc00fc7947 */ /* 0x000fc0000383ffff */
[----:B------:R-:W-:-:S00]  /*0390*/  NOP ;  /* 0x0000000000007918 */ /* 0x000fc00000000000 */
        /* <DEDUP_REMOVED lines=14> */
.L_x_3:


//--------------------- .nv.shared._Z21CoarsenedSumReductionPfS_j --------------------------
	.section	.nv.shared._Z21CoarsenedSumReductionPfS_j,"aw",@nobits
	.sectionflags	@""
	.align	4
.nv.shared._Z21CoarsenedSumReductionPfS_j:
	.zero		5120


//--------------------- .nv.shared.reserved.0     --------------------------
	.section	.nv.shared.reserved.0,"aw",@nobits
	.weak		__nv_reservedSMEM_offset_0_alias
	.size		__nv_reservedSMEM_offset_0_alias, 0, 64
	.other		__nv_reservedSMEM_offset_0_alias,@"STO_CUDA_RESERVED_SHARED STV_DEFAULT"
__nv_reservedSMEM_offset_0_alias:
	.zero		0
	.zero		64


//--------------------- .nv.constant0._Z21CoarsenedSumReductionPfS_j --------------------------
	.section	.nv.constant0._Z21CoarsenedSumReductionPfS_j,"a",@progbits
	.sectionflags	@""
	.align	4
.nv.constant0._Z21CoarsenedSumReductionPfS_j:
	.zero		916


//--------------------- SYMBOLS --------------------------

	.type		.nv.reservedSmem.offset0,@object
	.size		.nv.reservedSmem.offset0,0x4
	.type		.nv.reservedSmem.cap,@object
	.size		.nv.reservedSmem.cap,0x4
